//
// Generated by NVIDIA NVVM Compiler
//
// Compiler Build ID: CL-36424714
// Cuda compilation tools, release 13.0, V13.0.88
// Based on NVVM 20.0.0
//

.version 9.0
.target sm_100
.address_size 64

	// .globl	_Z12helloFromGPUv
.extern .func  (.param .b32 func_retval0) vprintf
(
	.param .b64 vprintf_param_0,
	.param .b64 vprintf_param_1
)
;
.global .align 1 .b8 $str[13] = {72, 101, 108, 108, 111, 32, 100, 117, 100, 101, 33, 10};

.visible .entry _Z12helloFromGPUv()
{
	.reg .b32 	%r<3>;
	.reg .b64 	%rd<3>;

	mov.u64 	%rd1, $str;
	cvta.global.u64 	%rd2, %rd1;
	{ // callseq 0, 0
	.param .b64 param0;
	st.param.b64 	[param0], %rd2;
	.param .b64 param1;
	st.param.b64 	[param1], 0;
	.param .b32 retval0;
	call.uni (retval0), 
	vprintf, 
	(
	param0, 
	param1
	);
	ld.param.b32 	%r1, [retval0];
	} // callseq 0
	ret;

}


// ===== COMPILED SASS (sm_100) =====

	.target	sm_100

	.elftype	@"ET_EXEC"


//--------------------- .note.nv.tkinfo           --------------------------
	.section	.note.nv.tkinfo,"",@"SHT_NOTE"
	.sectionflags	@"SHF_NOTE_NV_TKINFO"
	.tkinfo
        /*0018*/ 	.word	0x00000002
        /*0030*/ 	.string	""
        /*0030*/ 	.string	"ptxas"
        /*0030*/ 	.string	"Cuda compilation tools, release 13.0, V13.0.88"
        /*0030*/ 	.string	"Build cuda_13.0.r13.0/compiler.36424714_0"
        /*0030*/ 	.string	"-arch sm_100 -m 64 "



//--------------------- .note.nv.cuinfo           --------------------------
	.section	.note.nv.cuinfo,"",@"SHT_NOTE"
	.sectionflags	@"SHF_NOTE_NV_CUINFO"
        /*0018*/ 	.short	0x0002
        /*001a*/ 	.short	0x0064
        /*001c*/ 	.short	0x0082
	.zero		2


//--------------------- .nv.info                  --------------------------
	.section	.nv.info,"",@"SHT_CUDA_INFO"
	.align	4


	//----- nvinfo : EIATTR_REGCOUNT
	.align		4
        /*0000*/ 	.byte	0x04, 0x2f
        /*0002*/ 	.short	(.L_2 - .L_1)
	.align		4
.L_1:
        /*0004*/ 	.word	index@(_Z12helloFromGPUv)
        /*0008*/ 	.word	0x00000018


	//----- nvinfo : EIATTR_FRAME_SIZE
	.align		4
.L_2:
        /*000c*/ 	.byte	0x04, 0x11
        /*000e*/ 	.short	(.L_4 - .L_3)
	.align		4
.L_3:
        /*0010*/ 	.word	index@(_Z12helloFromGPUv)
        /*0014*/ 	.word	0x00000000


	//----- nvinfo : EIATTR_MIN_STACK_SIZE
	.align		4
.L_4:
        /*0018*/ 	.byte	0x04, 0x12
        /*001a*/ 	.short	(.L_6 - .L_5)
	.align		4
.L_5:
        /*001c*/ 	.word	index@(_Z12helloFromGPUv)
        /*0020*/ 	.word	0x00000000
.L_6:


//--------------------- .nv.compat                --------------------------
	.section	.nv.compat,"",@"SHT_CUDA_COMPAT_INFO"
	.align	4
        /*0000*/ 	.byte	0x02, 0x09, 0x00, 0x00, 0x02, 0x02, 0x01, 0x00, 0x02, 0x05, 0x05, 0x00, 0x03, 0x07, 0x01, 0x01
        /*0010*/ 	.byte	0x02, 0x03, 0x00, 0x00, 0x02, 0x06, 0x01, 0x00, 0x04, 0x0b, 0x08, 0x00, 0x09, 0x00, 0x00, 0x00
        /*0020*/ 	.byte	0x00, 0x00, 0x00, 0x00


//--------------------- .nv.info._Z12helloFromGPUv --------------------------
	.section	.nv.info._Z12helloFromGPUv,"",@"SHT_CUDA_INFO"
	.sectionflags	@""
	.align	4


	//----- nvinfo : EIATTR_CUDA_API_VERSION
	.align		4
        /*0000*/ 	.byte	0x04, 0x37
        /*0002*/ 	.short	(.L_8 - .L_7)
.L_7:
        /*0004*/ 	.word	0x00000082


	//----- nvinfo : EIATTR_SPARSE_MMA_MASK
	.align		4
.L_8:
        /*0008*/ 	.byte	0x03, 0x50
        /*000a*/ 	.short	0x0000


	//----- nvinfo : EIATTR_MAXREG_COUNT
	.align		4
        /*000c*/ 	.byte	0x03, 0x1b
        /*000e*/ 	.short	0x00ff


	//----- nvinfo : EIATTR_EXTERNS
	.align		4
        /*0010*/ 	.byte	0x04, 0x0f
        /*0012*/ 	.short	(.L_10 - .L_9)


	//   ....[0]....
	.align		4
.L_9:
        /*0014*/ 	.word	index@(vprintf)


	//----- nvinfo : EIATTR_MERCURY_ISA_VERSION
	.align		4
.L_10:
        /*0018*/ 	.byte	0x03, 0x5f
        /*001a*/ 	.short	0x0101


	//----- nvinfo : EIATTR_VRC_CTA_INIT_COUNT
	.align		4
        /*001c*/ 	.byte	0x02, 0x4a
	.zero		1
	.zero		1


	//----- nvinfo : EIATTR_SYSCALL_OFFSETS
	.align		4
        /*0020*/ 	.byte	0x04, 0x46
        /*0022*/ 	.short	(.L_12 - .L_11)


	//   ....[0]....
.L_11:
        /*0024*/ 	.word	0x00000080


	//----- nvinfo : EIATTR_EXIT_INSTR_OFFSETS
	.align		4
.L_12:
        /*0028*/ 	.byte	0x04, 0x1c
        /*002a*/ 	.short	(.L_14 - .L_13)


	//   ....[0]....
.L_13:
        /*002c*/ 	.word	0x00000090


	//----- nvinfo : EIATTR_SW_WAR
	.align		4
.L_14:
        /*0030*/ 	.byte	0x04, 0x36
        /*0032*/ 	.short	(.L_16 - .L_15)
.L_15:
        /*0034*/ 	.word	0x00000008
.L_16:


//--------------------- .nv.callgraph             --------------------------
	.section	.nv.callgraph,"",@"SHT_CUDA_CALLGRAPH"
	.align	4
	.sectionentsize	8
	.align		4
        /*0000*/ 	.word	0x00000000
	.align		4
        /*0004*/ 	.word	0xffffffff
	.align		4
        /*0008*/ 	.word	index@(_Z12helloFromGPUv)
	.align		4
        /*000c*/ 	.word	index@(vprintf)
	.align		4
        /*0010*/ 	.word	0x00000000
	.align		4
        /*0014*/ 	.word	0xfffffffe
	.align		4
        /*0018*/ 	.word	0x00000000
	.align		4
        /*001c*/ 	.word	0xfffffffd
	.align		4
        /*0020*/ 	.word	0x00000000
	.align		4
        /*0024*/ 	.word	0xfffffffc


//--------------------- .nv.constant4             --------------------------
	.section	.nv.constant4,"a",@progbits
	.align	8
	.align		8
.nv.constant4:
        /*0000*/ 	.dword	vprintf
	.align		8
        /*0008*/ 	.dword	$str


//--------------------- .text._Z12helloFromGPUv   --------------------------
	.section	.text._Z12helloFromGPUv,"ax",@progbits
	.align	128
        .global         _Z12helloFromGPUv
        .type           _Z12helloFromGPUv,@function
        .size           _Z12helloFromGPUv,(.L_x_2 - _Z12helloFromGPUv)
        .other          _Z12helloFromGPUv,@"STO_CUDA_ENTRY STV_DEFAULT"
_Z12helloFromGPUv:
.text._Z12helloFromGPUv:
[----:B------:R-:W0:Y:S01]  /*0000*/  LDC R1, c[0x0][0x37c] ;  /* 0x0000df00ff017b82 */ /* 0x000e220000000800 */
[----:B------:R-:W-:Y:S01]  /*0010*/  MOV R0, 0x0 ;  /* 0x0000000000007802 */ /* 0x000fe20000000f00 */
[----:B------:R-:W1:Y:S01]  /*0020*/  LDCU.64 UR4, c[0x4][0x8] ;  /* 0x01000100ff0477ac */ /* 0x000e620008000a00 */
[----:B------:R-:W-:-:S05]  /*0030*/  CS2R R6, SRZ ;  /* 0x0000000000067805 */ /* 0x000fca000001ff00 */
[----:B------:R2:W3:Y:S01]  /*0040*/  LDC.64 R2, c[0x4][R0] ;  /* 0x0100000000027b82 */ /* 0x0004e20000000a00 */
[----:B-1----:R-:W-:Y:S02]  /*0050*/  IMAD.U32 R4, RZ, RZ, UR4 ;  /* 0x00000004ff047e24 */ /* 0x002fe4000f8e00ff */
[----:B--2---:R-:W-:-:S07]  /*0060*/  IMAD.U32 R5, RZ, RZ, UR5 ;  /* 0x00000005ff057e24 */ /* 0x004fce000f8e00ff */
[----:B------:R-:W-:-:S07]  /*0070*/  LEPC R20, `(.L_x_0) ;  /* 0x000000001014794e */ /* 0x000fce0000000000 */
[----:B0--3--:R-:W-:Y:S05]  /*0080*/  CALL.ABS.NOINC R2 ;  /* 0x0000000002007343 */ /* 0x009fea0003c00000 */
.L_x_0:
[----:B------:R-:W-:Y:S05]  /*0090*/  EXIT ;  /* 0x000000000000794d */ /* 0x000fea0003800000 */
.L_x_1:
[----:B------:R-:W-:-:S00]  /*00a0*/  BRA `(.L_x_1) ;  /* 0xfffffffc00fc7947 */ /* 0x000fc0000383ffff */
[----:B------:R-:W-:-:S00]  /*00b0*/  NOP ;  /* 0x0000000000007918 */ /* 0x000fc00000000000 */
        /* <DEDUP_REMOVED lines=12> */
.L_x_2:


//--------------------- .nv.global.init           --------------------------
	.section	.nv.global.init,"aw",@progbits
.nv.global.init:
	.type		$str,@object
	.size		$str,(.L_0 - $str)
$str:
        /*0000*/ 	.byte	0x48, 0x65, 0x6c, 0x6c, 0x6f, 0x20, 0x64, 0x75, 0x64, 0x65, 0x21, 0x0a, 0x00
.L_0:


//--------------------- .nv.shared.reserved.0     --------------------------
	.section	.nv.shared.reserved.0,"aw",@nobits
	.weak		__nv_reservedSMEM_offset_0_alias
	.size		__nv_reservedSMEM_offset_0_alias, 0, 64
	.other		__nv_reservedSMEM_offset_0_alias,@"STO_CUDA_RESERVED_SHARED STV_DEFAULT"
__nv_reservedSMEM_offset_0_alias:
	.zero		0
	.zero		64


//--------------------- .nv.constant0._Z12helloFromGPUv --------------------------
	.section	.nv.constant0._Z12helloFromGPUv,"a",@progbits
	.sectionflags	@""
	.align	4
.nv.constant0._Z12helloFromGPUv:
	.zero		896


//--------------------- SYMBOLS --------------------------

	.type		.nv.reservedSmem.offset0,@object
	.size		.nv.reservedSmem.offset0,0x4
	.type		vprintf,@function
